	.headerflags	@"EF_CUDA_TEXMODE_UNIFIED EF_CUDA_64BIT_ADDRESS EF_CUDA_ACCELERATORS EF_CUDA_SM90 EF_CUDA_VIRTUAL_SM(EF_CUDA_SM90)"
	.elftype	@"ET_EXEC"


//--------------------- .nv.info                  --------------------------
	.section	.nv.info,"",@"SHT_CUDA_INFO"
	.align	4


	//----- nvinfo : EIATTR_REGCOUNT
	.align		4
        /*0000*/ 	.byte	0x04, 0x2f
        /*0002*/ 	.short	(.L_2 - .L_1)
	.align		4
.L_1:
        /*0004*/ 	.word	index@(triton_poi_fused_native_layer_norm_0)
        /*0008*/ 	.word	0x00000010


	//----- nvinfo : EIATTR_MIN_STACK_SIZE
	.align		4
.L_2:
        /*000c*/ 	.byte	0x04, 0x12
        /*000e*/ 	.short	(.L_4 - .L_3)
	.align		4
.L_3:
        /*0010*/ 	.word	index@(triton_poi_fused_native_layer_norm_0)
        /*0014*/ 	.word	0x00000000


	//----- nvinfo : EIATTR_FRAME_SIZE
	.align		4
.L_4:
        /*0018*/ 	.byte	0x04, 0x11
        /*001a*/ 	.short	(.L_6 - .L_5)
	.align		4
.L_5:
        /*001c*/ 	.word	index@(triton_poi_fused_native_layer_norm_0)
        /*0020*/ 	.word	0x00000000


	//----- nvinfo : EIATTR_MIN_STACK_SIZE
	.align		4
.L_6:
        /*0024*/ 	.byte	0x04, 0x12
        /*0026*/ 	.short	(.L_8 - .L_7)
	.align		4
.L_7:
        /*0028*/ 	.word	index@(triton_poi_fused_native_layer_norm_0)
        /*002c*/ 	.word	0x00000000
.L_8:


//--------------------- .nv.info.triton_poi_fused_native_layer_norm_0 --------------------------
	.section	.nv.info.triton_poi_fused_native_layer_norm_0,"",@"SHT_CUDA_INFO"
	.sectionflags	@""
	.align	4


	//----- nvinfo : EIATTR_CUDA_API_VERSION
	.align		4
        /*0000*/ 	.byte	0x04, 0x37
        /*0002*/ 	.short	(.L_10 - .L_9)
.L_9:
        /*0004*/ 	.word	0x0000007c


	//----- nvinfo : EIATTR_KPARAM_INFO
	.align		4
.L_10:
        /*0008*/ 	.byte	0x04, 0x17
        /*000a*/ 	.short	(.L_12 - .L_11)
.L_11:
        /*000c*/ 	.word	0x00000000
        /*0010*/ 	.short	0x0003
        /*0012*/ 	.short	0x0018
        /*0014*/ 	.byte	0x00, 0xf0, 0x11, 0x00


	//----- nvinfo : EIATTR_KPARAM_INFO
	.align		4
.L_12:
        /*0018*/ 	.byte	0x04, 0x17
        /*001a*/ 	.short	(.L_14 - .L_13)
.L_13:
        /*001c*/ 	.word	0x00000000
        /*0020*/ 	.short	0x0002
        /*0022*/ 	.short	0x0010
        /*0024*/ 	.byte	0x00, 0xf4, 0x21, 0x00


	//----- nvinfo : EIATTR_KPARAM_INFO
	.align		4
.L_14:
        /*0028*/ 	.byte	0x04, 0x17
        /*002a*/ 	.short	(.L_16 - .L_15)
.L_15:
        /*002c*/ 	.word	0x00000000
        /*0030*/ 	.short	0x0001
        /*0032*/ 	.short	0x0008
        /*0034*/ 	.byte	0x00, 0xf4, 0x21, 0x00


	//----- nvinfo : EIATTR_KPARAM_INFO
	.align		4
.L_16:
        /*0038*/ 	.byte	0x04, 0x17
        /*003a*/ 	.short	(.L_18 - .L_17)
.L_17:
        /*003c*/ 	.word	0x00000000
        /*0040*/ 	.short	0x0000
        /*0042*/ 	.short	0x0000
        /*0044*/ 	.byte	0x00, 0xf4, 0x21, 0x00


	//----- nvinfo : EIATTR_SPARSE_MMA_MASK
	.align		4
.L_18:
        /*0048*/ 	.byte	0x03, 0x50
        /*004a*/ 	.short	0x0000


	//----- nvinfo : EIATTR_MAXREG_COUNT
	.align		4
        /*004c*/ 	.byte	0x03, 0x1b
        /*004e*/ 	.short	0x00ff


	//----- nvinfo : EIATTR_EXIT_INSTR_OFFSETS
	.align		4
        /*0050*/ 	.byte	0x04, 0x1c
        /*0052*/ 	.short	(.L_20 - .L_19)


	//   ....[0]....
.L_19:
        /*0054*/ 	.word	0x00000250


	//   ....[1]....
        /*0058*/ 	.word	0x00000290


	//----- nvinfo : EIATTR_REQNTID
	.align		4
.L_20:
        /*005c*/ 	.byte	0x04, 0x10
        /*005e*/ 	.short	(.L_22 - .L_21)
.L_21:
        /*0060*/ 	.word	0x00000020
        /*0064*/ 	.word	0x00000001
        /*0068*/ 	.word	0x00000001


	//----- nvinfo : EIATTR_CBANK_PARAM_SIZE
	.align		4
.L_22:
        /*006c*/ 	.byte	0x03, 0x19
        /*006e*/ 	.short	0x001c


	//----- nvinfo : EIATTR_PARAM_CBANK
	.align		4
        /*0070*/ 	.byte	0x04, 0x0a
        /*0072*/ 	.short	(.L_24 - .L_23)
	.align		4
.L_23:
        /*0074*/ 	.word	index@(.nv.constant0.triton_poi_fused_native_layer_norm_0)
        /*0078*/ 	.short	0x0210
        /*007a*/ 	.short	0x001c


	//----- nvinfo : EIATTR_SW_WAR
	.align		4
.L_24:
        /*007c*/ 	.byte	0x04, 0x36
        /*007e*/ 	.short	(.L_26 - .L_25)
.L_25:
        /*0080*/ 	.word	0x00000008
.L_26:


//--------------------- .nv.callgraph             --------------------------
	.section	.nv.callgraph,"",@"SHT_CUDA_CALLGRAPH"
	.align	4
	.sectionentsize	8
	.align		4
        /*0000*/ 	.word	0x00000000
	.align		4
        /*0004*/ 	.word	0xffffffff
	.align		4
        /*0008*/ 	.word	0x00000000
	.align		4
        /*000c*/ 	.word	0xfffffffe
	.align		4
        /*0010*/ 	.word	0x00000000
	.align		4
        /*0014*/ 	.word	0xfffffffd
	.align		4
        /*0018*/ 	.word	0x00000000
	.align		4
        /*001c*/ 	.word	0xfffffffc


//--------------------- .nv.constant4             --------------------------
	.section	.nv.constant4,"a",@progbits
	.align	8
	.align		8
.nv.constant4:
        /*0000*/ 	.dword	_$_str


//--------------------- .text.triton_poi_fused_native_layer_norm_0 --------------------------
	.section	.text.triton_poi_fused_native_layer_norm_0,"ax",@progbits
	.align	128
        .global         triton_poi_fused_native_layer_norm_0
        .type           triton_poi_fused_native_layer_norm_0,@function
        .size           triton_poi_fused_native_layer_norm_0,(.L_x_1 - triton_poi_fused_native_layer_norm_0)
        .other          triton_poi_fused_native_layer_norm_0,@"STO_CUDA_ENTRY STV_DEFAULT"
triton_poi_fused_native_layer_norm_0:
.text.triton_poi_fused_native_layer_norm_0:
[----:B------:R-:W0:Y:S02]  /*0000*/  LDC R1, c[0x0][0x28] ;  /* 0x00000a00ff017b82 */ /* 0x000e240000000800 */
[----:B------:R-:W1:Y:S01]  /*0010*/  S2R R10, SR_TID.X ;  /* 0x00000000000a7919 */ /* 0x000e620000002100 */
[----:B------:R-:W2:Y:S01]  /*0020*/  LDC.64 R2, c[0x0][0x210] ;  /* 0x00008400ff027b82 */ /* 0x000ea20000000a00 */
[----:B------:R-:W-:Y:S01]  /*0030*/  CS2R R6, SRZ ;  /* 0x0000000000067805 */ /* 0x000fe2000001ff00 */
[----:B------:R-:W-:Y:S01]  /*0040*/  ULDC.64 UR4, c[0x0][0x208] ;  /* 0x0000820000047ab9 */ /* 0x000fe20000000a00 */
[----:B------:R-:W3:Y:S01]  /*0050*/  S2R R9, SR_CTAID.X ;  /* 0x0000000000097919 */ /* 0x000ee20000002500 */
[----:B------:R-:W-:Y:S02]  /*0060*/  MOV R8, RZ ;  /* 0x000000ff00087202 */ /* 0x000fe40000000f00 */
[----:B-1----:R-:W-:-:S04]  /*0070*/  LOP3.LUT R0, R10, 0xf, RZ, 0xc0, !PT ;  /* 0x0000000f0a007812 */ /* 0x002fc800078ec0ff */
[----:B---3--:R-:W-:Y:S01]  /*0080*/  LEA R9, R9, R0, 0x4 ;  /* 0x0000000009097211 */ /* 0x008fe200078e20ff */
[----:B------:R-:W-:-:S03]  /*0090*/  HFMA2.MMA R0, -RZ, RZ, 0, 0 ;  /* 0x00000000ff007435 */ /* 0x000fc600000001ff */
[C---:B------:R-:W-:Y:S02]  /*00a0*/  ISETP.GE.AND P0, PT, R9.reuse, 0x10, PT ;  /* 0x000000100900780c */ /* 0x040fe40003f06270 */
[----:B------:R-:W-:-:S05]  /*00b0*/  SHF.L.U32 R5, R9, 0x2, RZ ;  /* 0x0000000209057819 */ /* 0x000fca00000006ff */
[----:B--2---:R-:W-:-:S06]  /*00c0*/  IMAD.WIDE R2, R5, 0x4, R2 ;  /* 0x0000000405027825 */ /* 0x004fcc00078e0202 */
[----:B------:R-:W2:Y:S04]  /*00d0*/  @!P0 LDG.E.EL R0, desc[UR4][R2.64] ;  /* 0x0000000402008981 */ /* 0x000ea8000c2e1900 */
[----:B------:R-:W2:Y:S04]  /*00e0*/  @!P0 LDG.E.EL R7, desc[UR4][R2.64+0x4] ;  /* 0x0000040402078981 */ /* 0x000ea8000c2e1900 */
[----:B------:R-:W3:Y:S04]  /*00f0*/  @!P0 LDG.E.EL R6, desc[UR4][R2.64+0x8] ;  /* 0x0000080402068981 */ /* 0x000ee8000c2e1900 */
[----:B------:R-:W4:Y:S01]  /*0100*/  @!P0 LDG.E.EL R8, desc[UR4][R2.64+0xc] ;  /* 0x00000c0402088981 */ /* 0x000f22000c2e1900 */
[----:B------:R-:W-:-:S04]  /*0110*/  LOP3.LUT P0, RZ, R10, 0x10, RZ, 0xc0, !PT ;  /* 0x000000100aff7812 */ /* 0x000fc8000780c0ff */
[----:B------:R-:W-:Y:S01]  /*0120*/  ISETP.LT.AND P0, PT, R9, 0x10, !P0 ;  /* 0x000000100900780c */ /* 0x000fe20004701270 */
[----:B--2---:R-:W-:-:S04]  /*0130*/  FADD R5, R7, R0 ;  /* 0x0000000007057221 */ /* 0x004fc80000000000 */
[----:B---3--:R-:W-:Y:S02]  /*0140*/  FADD R11, R5, R6 ;  /* 0x00000006050b7221 */ /* 0x008fe40000000000 */
[----:B------:R-:W1:Y:S02]  /*0150*/  LDC.64 R4, c[0x0][0x218] ;  /* 0x00008600ff047b82 */ /* 0x000e640000000a00 */
[----:B----4-:R-:W-:-:S04]  /*0160*/  FADD R11, R11, R8 ;  /* 0x000000080b0b7221 */ /* 0x010fc80000000000 */
[----:B------:R-:W-:-:S04]  /*0170*/  FMUL R13, R11, 0.25 ;  /* 0x3e8000000b0d7820 */ /* 0x000fc80000400000 */
[C---:B------:R-:W-:Y:S01]  /*0180*/  FADD R7, -R13.reuse, R7 ;  /* 0x000000070d077221 */ /* 0x040fe20000000100 */
[C---:B------:R-:W-:Y:S01]  /*0190*/  FADD R0, -R13.reuse, R0 ;  /* 0x000000000d007221 */ /* 0x040fe20000000100 */
[C---:B------:R-:W-:Y:S01]  /*01a0*/  FADD R6, -R13.reuse, R6 ;  /* 0x000000060d067221 */ /* 0x040fe20000000100 */
[----:B------:R-:W-:Y:S01]  /*01b0*/  FADD R11, -R13, R8 ;  /* 0x000000080d0b7221 */ /* 0x000fe20000000100 */
[----:B------:R-:W-:-:S04]  /*01c0*/  FMUL R7, R7, R7 ;  /* 0x0000000707077220 */ /* 0x000fc80000400000 */
[----:B------:R-:W-:-:S04]  /*01d0*/  FFMA R7, R0, R0, R7 ;  /* 0x0000000000077223 */ /* 0x000fc80000000007 */
[----:B------:R-:W-:Y:S02]  /*01e0*/  FFMA R0, R6, R6, R7 ;  /* 0x0000000606007223 */ /* 0x000fe40000000007 */
[----:B------:R-:W2:Y:S01]  /*01f0*/  LDC.64 R6, c[0x0][0x220] ;  /* 0x00008800ff067b82 */ /* 0x000ea20000000a00 */
[----:B-1----:R-:W-:Y:S01]  /*0200*/  IMAD.WIDE R2, R9, 0x4, R4 ;  /* 0x0000000409027825 */ /* 0x002fe200078e0204 */
[----:B------:R-:W-:-:S03]  /*0210*/  HFMA2.MMA R5, -RZ, RZ, 1.625, 0 ;  /* 0x3e800000ff057435 */ /* 0x000fc600000001ff */
[----:B------:R-:W-:Y:S01]  /*0220*/  FFMA R0, R11, R11, R0 ;  /* 0x0000000b0b007223 */ /* 0x000fe20000000000 */
[----:B------:R1:W-:Y:S06]  /*0230*/  @P0 STG.E desc[UR4][R2.64], R13 ;  /* 0x0000000d02000986 */ /* 0x0003ec000c101904 */
[----:B------:R-:W-:Y:S01]  /*0240*/  FFMA R0, R0, R5, 9.9999999747524270788e-07 ;  /* 0x358637bd00007423 */ /* 0x000fe20000000005 */
[----:B------:R-:W-:Y:S06]  /*0250*/  @!P0 EXIT ;  /* 0x000000000000894d */ /* 0x000fec0003800000 */
[----:B------:R-:W0:Y:S01]  /*0260*/  MUFU.RSQ R5, R0 ;  /* 0x0000000000057308 */ /* 0x000e220000001400 */
[----:B-12---:R-:W-:-:S05]  /*0270*/  IMAD.WIDE R2, R9, 0x4, R6 ;  /* 0x0000000409027825 */ /* 0x006fca00078e0206 */
[----:B0-----:R-:W-:Y:S01]  /*0280*/  STG.E desc[UR4][R2.64], R5 ;  /* 0x0000000502007986 */ /* 0x001fe2000c101904 */
[----:B------:R-:W-:Y:S05]  /*0290*/  EXIT ;  /* 0x000000000000794d */ /* 0x000fea0003800000 */
.L_x_0:
[----:B------:R-:W-:-:S00]  /*02a0*/  BRA `(.L_x_0) ;  /* 0xfffffffc00fc7947 */ /* 0x000fc0000383ffff */
[----:B------:R-:W-:-:S00]  /*02b0*/  NOP ;  /* 0x0000000000007918 */ /* 0x000fc00000000000 */
        /* <DEDUP_REMOVED lines=12> */
.L_x_1:


//--------------------- .nv.global.init           --------------------------
	.section	.nv.global.init,"aw",@progbits
.nv.global.init:
	.type		_$_str,@object
	.size		_$_str,(.L_0 - _$_str)
_$_str:
        /*0000*/ 	.byte	0x5f, 0x5f, 0x43, 0x55, 0x44, 0x41, 0x5f, 0x46, 0x54, 0x5a, 0x00
.L_0:


//--------------------- .nv.constant0.triton_poi_fused_native_layer_norm_0 --------------------------
	.section	.nv.constant0.triton_poi_fused_native_layer_norm_0,"a",@progbits
	.sectionflags	@""
	.align	4
.nv.constant0.triton_poi_fused_native_layer_norm_0:
	.zero		556
